//
// Generated by NVIDIA NVVM Compiler
//
// Compiler Build ID: CL-36424714
// Cuda compilation tools, release 13.0, V13.0.88
// Based on NVVM 20.0.0
//

.version 9.0
.target sm_100
.address_size 64

	// .globl	_Z8cudaTaskR8specCord

.visible .entry _Z8cudaTaskR8specCord(
	.param .u64 .ptr .align 1 _Z8cudaTaskR8specCord_param_0
)
{
	.reg .pred 	%p<2>;
	.reg .b32 	%r<5>;
	.reg .b64 	%rd<5>;
	.reg .b64 	%fd<9>;

	ld.param.u64 	%rd1, [_Z8cudaTaskR8specCord_param_0];
	mov.u32 	%r2, %tid.x;
	mov.u32 	%r3, %ctaid.x;
	mov.u32 	%r4, %ntid.x;
	mad.lo.s32 	%r1, %r3, %r4, %r2;
	setp.gt.u32 	%p1, %r1, 16000203;
	@%p1 bra 	$L__BB0_2;
	cvta.to.global.u64 	%rd2, %rd1;
	mul.wide.u32 	%rd3, %r1, 8;
	add.s64 	%rd4, %rd2, %rd3;
	ld.global.f64 	%fd1, [%rd4+1024013056];
	st.global.f64 	[%rd4], %fd1;
	ld.global.f64 	%fd2, [%rd4+1152014688];
	st.global.f64 	[%rd4+128001632], %fd2;
	ld.global.f64 	%fd3, [%rd4+1280016320];
	st.global.f64 	[%rd4+256003264], %fd3;
	ld.global.f64 	%fd4, [%rd4+1408017952];
	st.global.f64 	[%rd4+384004896], %fd4;
	ld.global.f64 	%fd5, [%rd4+1536019584];
	st.global.f64 	[%rd4+512006528], %fd5;
	ld.global.f64 	%fd6, [%rd4+1664021216];
	st.global.f64 	[%rd4+640008160], %fd6;
	ld.global.f64 	%fd7, [%rd4+1792022848];
	st.global.f64 	[%rd4+768009792], %fd7;
	ld.global.f64 	%fd8, [%rd4+1920024480];
	st.global.f64 	[%rd4+896011424], %fd8;
$L__BB0_2:
	ret;

}


// ===== COMPILED SASS (sm_100) =====

	.target	sm_100

	.elftype	@"ET_EXEC"


//--------------------- .note.nv.tkinfo           --------------------------
	.section	.note.nv.tkinfo,"",@"SHT_NOTE"
	.sectionflags	@"SHF_NOTE_NV_TKINFO"
	.tkinfo
        /*0018*/ 	.word	0x00000002
        /*0030*/ 	.string	""
        /*0030*/ 	.string	"ptxas"
        /*0030*/ 	.string	"Cuda compilation tools, release 13.0, V13.0.88"
        /*0030*/ 	.string	"Build cuda_13.0.r13.0/compiler.36424714_0"
        /*0030*/ 	.string	"-arch sm_100 -m 64 "



//--------------------- .note.nv.cuinfo           --------------------------
	.section	.note.nv.cuinfo,"",@"SHT_NOTE"
	.sectionflags	@"SHF_NOTE_NV_CUINFO"
        /*0018*/ 	.short	0x0002
        /*001a*/ 	.short	0x0064
        /*001c*/ 	.short	0x0082
	.zero		2


//--------------------- .nv.info                  --------------------------
	.section	.nv.info,"",@"SHT_CUDA_INFO"
	.align	4


	//----- nvinfo : EIATTR_REGCOUNT
	.align		4
        /*0000*/ 	.byte	0x04, 0x2f
        /*0002*/ 	.short	(.L_1 - .L_0)
	.align		4
.L_0:
        /*0004*/ 	.word	index@(_Z8cudaTaskR8specCord)
        /*0008*/ 	.word	0x00000018


	//----- nvinfo : EIATTR_FRAME_SIZE
	.align		4
.L_1:
        /*000c*/ 	.byte	0x04, 0x11
        /*000e*/ 	.short	(.L_3 - .L_2)
	.align		4
.L_2:
        /*0010*/ 	.word	index@(_Z8cudaTaskR8specCord)
        /*0014*/ 	.word	0x00000000


	//----- nvinfo : EIATTR_MIN_STACK_SIZE
	.align		4
.L_3:
        /*0018*/ 	.byte	0x04, 0x12
        /*001a*/ 	.short	(.L_5 - .L_4)
	.align		4
.L_4:
        /*001c*/ 	.word	index@(_Z8cudaTaskR8specCord)
        /*0020*/ 	.word	0x00000000
.L_5:


//--------------------- .nv.compat                --------------------------
	.section	.nv.compat,"",@"SHT_CUDA_COMPAT_INFO"
	.align	4
        /*0000*/ 	.byte	0x02, 0x09, 0x00, 0x00, 0x02, 0x02, 0x01, 0x00, 0x02, 0x05, 0x05, 0x00, 0x03, 0x07, 0x01, 0x01
        /*0010*/ 	.byte	0x02, 0x03, 0x00, 0x00, 0x02, 0x06, 0x01, 0x00, 0x04, 0x0b, 0x08, 0x00, 0x09, 0x00, 0x00, 0x00
        /*0020*/ 	.byte	0x00, 0x00, 0x00, 0x00


//--------------------- .nv.info._Z8cudaTaskR8specCord --------------------------
	.section	.nv.info._Z8cudaTaskR8specCord,"",@"SHT_CUDA_INFO"
	.sectionflags	@""
	.align	4


	//----- nvinfo : EIATTR_CUDA_API_VERSION
	.align		4
        /*0000*/ 	.byte	0x04, 0x37
        /*0002*/ 	.short	(.L_7 - .L_6)
.L_6:
        /*0004*/ 	.word	0x00000082


	//----- nvinfo : EIATTR_KPARAM_INFO
	.align		4
.L_7:
        /*0008*/ 	.byte	0x04, 0x17
        /*000a*/ 	.short	(.L_9 - .L_8)
.L_8:
        /*000c*/ 	.word	0x00000000
        /*0010*/ 	.short	0x0000
        /*0012*/ 	.short	0x0000
        /*0014*/ 	.byte	0x00, 0xf5, 0x21, 0x00


	//----- nvinfo : EIATTR_SPARSE_MMA_MASK
	.align		4
.L_9:
        /*0018*/ 	.byte	0x03, 0x50
        /*001a*/ 	.short	0x0000


	//----- nvinfo : EIATTR_MAXREG_COUNT
	.align		4
        /*001c*/ 	.byte	0x03, 0x1b
        /*001e*/ 	.short	0x00ff


	//----- nvinfo : EIATTR_MERCURY_ISA_VERSION
	.align		4
        /*0020*/ 	.byte	0x03, 0x5f
        /*0022*/ 	.short	0x0101


	//----- nvinfo : EIATTR_VRC_CTA_INIT_COUNT
	.align		4
        /*0024*/ 	.byte	0x02, 0x4a
	.zero		1
	.zero		1


	//----- nvinfo : EIATTR_EXIT_INSTR_OFFSETS
	.align		4
        /*0028*/ 	.byte	0x04, 0x1c
        /*002a*/ 	.short	(.L_11 - .L_10)


	//   ....[0]....
.L_10:
        /*002c*/ 	.word	0x00000060


	//   ....[1]....
        /*0030*/ 	.word	0x00000380


	//----- nvinfo : EIATTR_CBANK_PARAM_SIZE
	.align		4
.L_11:
        /*0034*/ 	.byte	0x03, 0x19
        /*0036*/ 	.short	0x0008


	//----- nvinfo : EIATTR_PARAM_CBANK
	.align		4
        /*0038*/ 	.byte	0x04, 0x0a
        /*003a*/ 	.short	(.L_13 - .L_12)
	.align		4
.L_12:
        /*003c*/ 	.word	index@(.nv.constant0._Z8cudaTaskR8specCord)
        /*0040*/ 	.short	0x0380
        /*0042*/ 	.short	0x0008


	//----- nvinfo : EIATTR_SW_WAR
	.align		4
.L_13:
        /*0044*/ 	.byte	0x04, 0x36
        /*0046*/ 	.short	(.L_15 - .L_14)
.L_14:
        /*0048*/ 	.word	0x00000008
.L_15:


//--------------------- .nv.callgraph             --------------------------
	.section	.nv.callgraph,"",@"SHT_CUDA_CALLGRAPH"
	.align	4
	.sectionentsize	8
	.align		4
        /*0000*/ 	.word	0x00000000
	.align		4
        /*0004*/ 	.word	0xffffffff
	.align		4
        /*0008*/ 	.word	0x00000000
	.align		4
        /*000c*/ 	.word	0xfffffffe
	.align		4
        /*0010*/ 	.word	0x00000000
	.align		4
        /*0014*/ 	.word	0xfffffffd
	.align		4
        /*0018*/ 	.word	0x00000000
	.align		4
        /*001c*/ 	.word	0xfffffffc


//--------------------- .text._Z8cudaTaskR8specCord --------------------------
	.section	.text._Z8cudaTaskR8specCord,"ax",@progbits
	.align	128
        .global         _Z8cudaTaskR8specCord
        .type           _Z8cudaTaskR8specCord,@function
        .size           _Z8cudaTaskR8specCord,(.L_x_1 - _Z8cudaTaskR8specCord)
        .other          _Z8cudaTaskR8specCord,@"STO_CUDA_ENTRY STV_DEFAULT"
_Z8cudaTaskR8specCord:
.text._Z8cudaTaskR8specCord:
[----:B------:R-:W-:Y:S01]  /*0000*/  LDC R1, c[0x0][0x37c] ;  /* 0x0000df00ff017b82 */ /* 0x000fe20000000800 */
[----:B------:R-:W0:Y:S07]  /*0010*/  S2R R5, SR_TID.X ;  /* 0x0000000000057919 */ /* 0x000e2e0000002100 */
[----:B------:R-:W0:Y:S08]  /*0020*/  S2UR UR4, SR_CTAID.X ;  /* 0x00000000000479c3 */ /* 0x000e300000002500 */
[----:B------:R-:W0:Y:S02]  /*0030*/  LDC R0, c[0x0][0x360] ;  /* 0x0000d800ff007b82 */ /* 0x000e240000000800 */
[----:B0-----:R-:W-:-:S05]  /*0040*/  IMAD R5, R0, UR4, R5 ;  /* 0x0000000400057c24 */ /* 0x001fca000f8e0205 */
[----:B------:R-:W-:-:S13]  /*0050*/  ISETP.GT.U32.AND P0, PT, R5, 0xf424cb, PT ;  /* 0x00f424cb0500780c */ /* 0x000fda0003f04070 */
[----:B------:R-:W-:Y:S05]  /*0060*/  @P0 EXIT ;  /* 0x000000000000094d */ /* 0x000fea0003800000 */
[----:B------:R-:W0:Y:S01]  /*0070*/  LDC.64 R2, c[0x0][0x380] ;  /* 0x0000e000ff027b82 */ /* 0x000e220000000a00 */
[----:B------:R-:W1:Y:S01]  /*0080*/  LDCU.64 UR4, c[0x0][0x358] ;  /* 0x00006b00ff0477ac */ /* 0x000e620008000a00 */
[----:B0-----:R-:W-:-:S03]  /*0090*/  IMAD.WIDE.U32 R2, R5, 0x8, R2 ;  /* 0x0000000805027825 */ /* 0x001fc600078e0002 */
[----:B------:R-:W-:-:S05]  /*00a0*/  IADD3 R4, P0, PT, R2, 0x3d000000, RZ ;  /* 0x3d00000002047810 */ /* 0x000fca0007f1e0ff */
[----:B------:R-:W-:-:S06]  /*00b0*/  IMAD.X R5, RZ, RZ, R3, P0 ;  /* 0x000000ffff057224 */ /* 0x000fcc00000e0603 */
[----:B-1----:R-:W2:Y:S01]  /*00c0*/  LDG.E.64 R4, desc[UR4][R4.64+0x93300] ;  /* 0x0933000404047981 */ /* 0x002ea2000c1e1b00 */
[----:B------:R-:W-:-:S05]  /*00d0*/  IADD3 R6, P0, PT, R2, 0x45000000, RZ ;  /* 0x4500000002067810 */ /* 0x000fca0007f1e0ff */
[--C-:B------:R-:W-:Y:S01]  /*00e0*/  IMAD.X R7, RZ, RZ, R3.reuse, P0 ;  /* 0x000000ffff077224 */ /* 0x100fe200000e0603 */
[C---:B------:R-:W-:Y:S02]  /*00f0*/  IADD3 R10, P0, PT, R2.reuse, 0x8000000, RZ ;  /* 0x08000000020a7810 */ /* 0x040fe40007f1e0ff */
[C---:B------:R-:W-:Y:S01]  /*0100*/  IADD3 R8, P1, PT, R2.reuse, 0x4c000000, RZ ;  /* 0x4c00000002087810 */ /* 0x040fe20007f3e0ff */
[----:B--2---:R0:W-:Y:S04]  /*0110*/  STG.E.64 desc[UR4][R2.64], R4 ;  /* 0x0000000402007986 */ /* 0x0041e8000c101b04 */
[----:B------:R-:W2:Y:S01]  /*0120*/  LDG.E.64 R6, desc[UR4][R6.64+-0x55a6a0] ;  /* 0xaa59600406067981 */ /* 0x000ea2000c1e1b00 */
[--C-:B------:R-:W-:Y:S02]  /*0130*/  IMAD.X R11, RZ, RZ, R3.reuse, P0 ;  /* 0x000000ffff0b7224 */ /* 0x100fe400000e0603 */
[----:B------:R-:W-:Y:S01]  /*0140*/  IMAD.X R9, RZ, RZ, R3, P1 ;  /* 0x000000ffff097224 */ /* 0x000fe200008e0603 */
[----:B------:R-:W-:-:S02]  /*0150*/  IADD3 R12, P0, PT, R2, 0xf000000, RZ ;  /* 0x0f000000020c7810 */ /* 0x000fc40007f1e0ff */
[C---:B------:R-:W-:Y:S01]  /*0160*/  IADD3 R14, P1, PT, R2.reuse, 0x54000000, RZ ;  /* 0x54000000020e7810 */ /* 0x040fe20007f3e0ff */
[----:B--2---:R1:W-:Y:S04]  /*0170*/  STG.E.64 desc[UR4][R10.64+-0x5ed9a0], R6 ;  /* 0xa12660060a007986 */ /* 0x0043e8000c101b04 */
[----:B------:R-:W2:Y:S01]  /*0180*/  LDG.E.64 R8, desc[UR4][R8.64+0x4b7fc0] ;  /* 0x4b7fc00408087981 */ /* 0x000ea2000c1e1b00 */
[--C-:B------:R-:W-:Y:S02]  /*0190*/  IMAD.X R13, RZ, RZ, R3.reuse, P0 ;  /* 0x000000ffff0d7224 */ /* 0x100fe400000e0603 */
[--C-:B------:R-:W-:Y:S01]  /*01a0*/  IMAD.X R15, RZ, RZ, R3.reuse, P1 ;  /* 0x000000ffff0f7224 */ /* 0x100fe200008e0603 */
[C---:B------:R-:W-:Y:S02]  /*01b0*/  IADD3 R16, P0, PT, R2.reuse, 0x17000000, RZ ;  /* 0x1700000002107810 */ /* 0x040fe40007f1e0ff */
[----:B------:R-:W-:Y:S01]  /*01c0*/  IADD3 R18, P1, PT, R2, 0x5c000000, RZ ;  /* 0x5c00000002127810 */ /* 0x000fe20007f3e0ff */
[----:B--2---:R2:W-:Y:S04]  /*01d0*/  STG.E.64 desc[UR4][R12.64+0x424cc0], R8 ;  /* 0x424cc0080c007986 */ /* 0x0045e8000c101b04 */
[----:B0-----:R-:W3:Y:S01]  /*01e0*/  LDG.E.64 R4, desc[UR4][R14.64+-0x1359e0] ;  /* 0xeca620040e047981 */ /* 0x001ee2000c1e1b00 */
[----:B------:R-:W-:Y:S01]  /*01f0*/  IMAD.X R17, RZ, RZ, R3, P0 ;  /* 0x000000ffff117224 */ /* 0x000fe200000e0603 */
[----:B------:R-:W-:-:S02]  /*0200*/  IADD3.X R19, PT, PT, RZ, R3, RZ, P1, !PT ;  /* 0x00000003ff137210 */ /* 0x000fc40000ffe4ff */
[C---:B-1----:R-:W-:Y:S02]  /*0210*/  IADD3 R10, P0, PT, R2.reuse, 0x1f000000, RZ ;  /* 0x1f000000020a7810 */ /* 0x042fe40007f1e0ff */
[C---:B------:R-:W-:Y:S01]  /*0220*/  IADD3 R20, P1, PT, R2.reuse, 0x63000000, RZ ;  /* 0x6300000002147810 */ /* 0x040fe20007f3e0ff */
[----:B---3--:R0:W-:Y:S04]  /*0230*/  STG.E.64 desc[UR4][R16.64+-0x1c8ce0], R4 ;  /* 0xe373200410007986 */ /* 0x0081e8000c101b04 */
[----:B------:R-:W3:Y:S01]  /*0240*/  LDG.E.64 R6, desc[UR4][R18.64+-0x723380] ;  /* 0x8dcc800412067981 */ /* 0x000ee2000c1e1b00 */
[--C-:B------:R-:W-:Y:S02]  /*0250*/  IMAD.X R11, RZ, RZ, R3.reuse, P0 ;  /* 0x000000ffff0b7224 */ /* 0x100fe400000e0603 */
[----:B------:R-:W-:Y:S01]  /*0260*/  IMAD.X R21, RZ, RZ, R3, P1 ;  /* 0x000000ffff157224 */ /* 0x000fe200008e0603 */
[----:B--2---:R-:W-:-:S02]  /*0270*/  IADD3 R12, P0, PT, R2, 0x26000000, RZ ;  /* 0x26000000020c7810 */ /* 0x004fc40007f1e0ff */
[C---:B------:R-:W-:Y:S01]  /*0280*/  IADD3 R14, P1, PT, R2.reuse, 0x6b000000, RZ ;  /* 0x6b000000020e7810 */ /* 0x040fe20007f3e0ff */
[----:B---3--:R1:W-:Y:S04]  /*0290*/  STG.E.64 desc[UR4][R10.64+-0x7b6680], R6 ;  /* 0x849980060a007986 */ /* 0x0083e8000c101b04 */
[----:B------:R-:W2:Y:S01]  /*02a0*/  LDG.E.64 R8, desc[UR4][R20.64+0x2ef2e0] ;  /* 0x2ef2e00414087981 */ /* 0x000ea2000c1e1b00 */
[--C-:B------:R-:W-:Y:S02]  /*02b0*/  IMAD.X R13, RZ, RZ, R3.reuse, P0 ;  /* 0x000000ffff0d7224 */ /* 0x100fe400000e0603 */
[--C-:B------:R-:W-:Y:S01]  /*02c0*/  IMAD.X R15, RZ, RZ, R3.reuse, P1 ;  /* 0x000000ffff0f7224 */ /* 0x100fe200008e0603 */
[C---:B0-----:R-:W-:Y:S02]  /*02d0*/  IADD3 R16, P0, PT, R2.reuse, 0x2e000000, RZ ;  /* 0x2e00000002107810 */ /* 0x041fe40007f1e0ff */
[C---:B------:R-:W-:Y:S01]  /*02e0*/  IADD3 R18, P1, PT, R2.reuse, 0x72000000, RZ ;  /* 0x7200000002127810 */ /* 0x040fe20007f3e0ff */
[----:B--2---:R-:W-:Y:S04]  /*02f0*/  STG.E.64 desc[UR4][R12.64+0x25bfe0], R8 ;  /* 0x25bfe0080c007986 */ /* 0x004fe8000c101b04 */
[----:B------:R-:W2:Y:S01]  /*0300*/  LDG.E.64 R4, desc[UR4][R14.64+-0x2fe6c0] ;  /* 0xd01940040e047981 */ /* 0x000ea2000c1e1b00 */
[----:B------:R-:W-:Y:S01]  /*0310*/  IADD3.X R17, PT, PT, RZ, R3, RZ, P0, !PT ;  /* 0x00000003ff117210 */ /* 0x000fe200007fe4ff */
[----:B------:R-:W-:Y:S01]  /*0320*/  IMAD.X R19, RZ, RZ, R3, P1 ;  /* 0x000000ffff137224 */ /* 0x000fe200008e0603 */
[----:B------:R-:W-:-:S03]  /*0330*/  IADD3 R2, P0, PT, R2, 0x35000000, RZ ;  /* 0x3500000002027810 */ /* 0x000fc60007f1e0ff */
[----:B--2---:R-:W-:Y:S04]  /*0340*/  STG.E.64 desc[UR4][R16.64+-0x3919c0], R4 ;  /* 0xc6e6400410007986 */ /* 0x004fe8000c101b04 */
[----:B-1----:R-:W2:Y:S01]  /*0350*/  LDG.E.64 R6, desc[UR4][R18.64+0x713fa0] ;  /* 0x713fa00412067981 */ /* 0x002ea2000c1e1b00 */
[----:B------:R-:W-:-:S05]  /*0360*/  IMAD.X R3, RZ, RZ, R3, P0 ;  /* 0x000000ffff037224 */ /* 0x000fca00000e0603 */
[----:B--2---:R-:W-:Y:S01]  /*0370*/  STG.E.64 desc[UR4][R2.64+0x680ca0], R6 ;  /* 0x680ca00602007986 */ /* 0x004fe2000c101b04 */
[----:B------:R-:W-:Y:S05]  /*0380*/  EXIT ;  /* 0x000000000000794d */ /* 0x000fea0003800000 */
.L_x_0:
[----:B------:R-:W-:-:S00]  /*0390*/  BRA `(.L_x_0) ;  /* 0xfffffffc00fc7947 */ /* 0x000fc0000383ffff */
[----:B------:R-:W-:-:S00]  /*03a0*/  NOP ;  /* 0x0000000000007918 */ /* 0x000fc00000000000 */
        /* <DEDUP_REMOVED lines=13> */
.L_x_1:


//--------------------- .nv.shared.reserved.0     --------------------------
	.section	.nv.shared.reserved.0,"aw",@nobits
	.weak		__nv_reservedSMEM_offset_0_alias
	.size		__nv_reservedSMEM_offset_0_alias, 0, 64
	.other		__nv_reservedSMEM_offset_0_alias,@"STO_CUDA_RESERVED_SHARED STV_DEFAULT"
__nv_reservedSMEM_offset_0_alias:
	.zero		0
	.zero		64


//--------------------- .nv.constant0._Z8cudaTaskR8specCord --------------------------
	.section	.nv.constant0._Z8cudaTaskR8specCord,"a",@progbits
	.sectionflags	@""
	.align	4
.nv.constant0._Z8cudaTaskR8specCord:
	.zero		904


//--------------------- SYMBOLS --------------------------

	.type		.nv.reservedSmem.offset0,@object
	.size		.nv.reservedSmem.offset0,0x4
